//
// Generated by NVIDIA NVVM Compiler
//
// Compiler Build ID: CL-36424714
// Cuda compilation tools, release 13.0, V13.0.88
// Based on NVVM 20.0.0
//

.version 9.0
.target sm_100
.address_size 64

	// .globl	_Z9maxKernelPiS_i
.extern .shared .align 16 .b8 max_shared[];

.visible .entry _Z9maxKernelPiS_i(
	.param .u64 .ptr .align 1 _Z9maxKernelPiS_i_param_0,
	.param .u64 .ptr .align 1 _Z9maxKernelPiS_i_param_1,
	.param .u32 _Z9maxKernelPiS_i_param_2
)
{
	.reg .pred 	%p<13>;
	.reg .b32 	%r<11>;
	.reg .b32 	%f<30>;
	.reg .b64 	%rd<9>;

	ld.param.u64 	%rd1, [_Z9maxKernelPiS_i_param_0];
	ld.param.u64 	%rd2, [_Z9maxKernelPiS_i_param_1];
	ld.param.u32 	%r5, [_Z9maxKernelPiS_i_param_2];
	mov.u32 	%r1, %ctaid.x;
	mov.u32 	%r6, %ntid.x;
	mov.u32 	%r2, %tid.x;
	mad.lo.s32 	%r3, %r1, %r6, %r2;
	setp.ge.s32 	%p1, %r3, %r5;
	mov.f32 	%f29, 0fCF000000;
	@%p1 bra 	$L__BB0_2;
	cvta.to.global.u64 	%rd3, %rd1;
	mul.wide.s32 	%rd4, %r3, 4;
	add.s64 	%rd5, %rd3, %rd4;
	ld.global.u32 	%r7, [%rd5];
	cvt.rn.f32.s32 	%f29, %r7;
$L__BB0_2:
	shl.b32 	%r8, %r2, 2;
	mov.u32 	%r9, max_shared;
	add.s32 	%r4, %r9, %r8;
	st.shared.f32 	[%r4], %f29;
	bar.sync 	0;
	setp.gt.u32 	%p2, %r2, 127;
	@%p2 bra 	$L__BB0_4;
	ld.shared.f32 	%f4, [%r4];
	ld.shared.f32 	%f5, [%r4+512];
	max.f32 	%f6, %f4, %f5;
	st.shared.f32 	[%r4], %f6;
$L__BB0_4:
	bar.sync 	0;
	setp.gt.u32 	%p3, %r2, 63;
	@%p3 bra 	$L__BB0_6;
	ld.shared.f32 	%f7, [%r4];
	ld.shared.f32 	%f8, [%r4+256];
	max.f32 	%f9, %f7, %f8;
	st.shared.f32 	[%r4], %f9;
$L__BB0_6:
	bar.sync 	0;
	setp.gt.u32 	%p4, %r2, 31;
	@%p4 bra 	$L__BB0_8;
	ld.shared.f32 	%f10, [%r4];
	ld.shared.f32 	%f11, [%r4+128];
	max.f32 	%f12, %f10, %f11;
	st.shared.f32 	[%r4], %f12;
$L__BB0_8:
	bar.sync 	0;
	setp.gt.u32 	%p5, %r2, 15;
	@%p5 bra 	$L__BB0_10;
	ld.shared.f32 	%f13, [%r4];
	ld.shared.f32 	%f14, [%r4+64];
	max.f32 	%f15, %f13, %f14;
	st.shared.f32 	[%r4], %f15;
$L__BB0_10:
	bar.sync 	0;
	setp.gt.u32 	%p6, %r2, 7;
	@%p6 bra 	$L__BB0_12;
	ld.shared.f32 	%f16, [%r4];
	ld.shared.f32 	%f17, [%r4+32];
	max.f32 	%f18, %f16, %f17;
	st.shared.f32 	[%r4], %f18;
$L__BB0_12:
	bar.sync 	0;
	setp.gt.u32 	%p7, %r2, 3;
	@%p7 bra 	$L__BB0_14;
	ld.shared.f32 	%f19, [%r4];
	ld.shared.f32 	%f20, [%r4+16];
	max.f32 	%f21, %f19, %f20;
	st.shared.f32 	[%r4], %f21;
$L__BB0_14:
	bar.sync 	0;
	setp.gt.u32 	%p8, %r2, 1;
	@%p8 bra 	$L__BB0_16;
	ld.shared.f32 	%f22, [%r4];
	ld.shared.f32 	%f23, [%r4+8];
	max.f32 	%f24, %f22, %f23;
	st.shared.f32 	[%r4], %f24;
$L__BB0_16:
	bar.sync 	0;
	setp.ne.s32 	%p9, %r2, 0;
	@%p9 bra 	$L__BB0_18;
	ld.shared.f32 	%f25, [%r4];
	ld.shared.f32 	%f26, [max_shared+4];
	max.f32 	%f27, %f25, %f26;
	st.shared.f32 	[%r4], %f27;
$L__BB0_18:
	setp.ne.s32 	%p10, %r2, 0;
	setp.ge.s32 	%p11, %r3, %r5;
	bar.sync 	0;
	or.pred  	%p12, %p10, %p11;
	@%p12 bra 	$L__BB0_20;
	ld.shared.f32 	%f28, [max_shared];
	cvt.rzi.s32.f32 	%r10, %f28;
	cvta.to.global.u64 	%rd6, %rd2;
	mul.wide.u32 	%rd7, %r1, 4;
	add.s64 	%rd8, %rd6, %rd7;
	st.global.u32 	[%rd8], %r10;
$L__BB0_20:
	ret;

}


// ===== COMPILED SASS (sm_100) =====

	.target	sm_100

	.elftype	@"ET_EXEC"


//--------------------- .note.nv.tkinfo           --------------------------
	.section	.note.nv.tkinfo,"",@"SHT_NOTE"
	.sectionflags	@"SHF_NOTE_NV_TKINFO"
	.tkinfo
        /*0018*/ 	.word	0x00000002
        /*0030*/ 	.string	""
        /*0030*/ 	.string	"ptxas"
        /*0030*/ 	.string	"Cuda compilation tools, release 13.0, V13.0.88"
        /*0030*/ 	.string	"Build cuda_13.0.r13.0/compiler.36424714_0"
        /*0030*/ 	.string	"-arch sm_100 -m 64 "



//--------------------- .note.nv.cuinfo           --------------------------
	.section	.note.nv.cuinfo,"",@"SHT_NOTE"
	.sectionflags	@"SHF_NOTE_NV_CUINFO"
        /*0018*/ 	.short	0x0002
        /*001a*/ 	.short	0x0064
        /*001c*/ 	.short	0x0082
	.zero		2


//--------------------- .nv.info                  --------------------------
	.section	.nv.info,"",@"SHT_CUDA_INFO"
	.align	4


	//----- nvinfo : EIATTR_REGCOUNT
	.align		4
        /*0000*/ 	.byte	0x04, 0x2f
        /*0002*/ 	.short	(.L_1 - .L_0)
	.align		4
.L_0:
        /*0004*/ 	.word	index@(_Z9maxKernelPiS_i)
        /*0008*/ 	.word	0x0000000a


	//----- nvinfo : EIATTR_FRAME_SIZE
	.align		4
.L_1:
        /*000c*/ 	.byte	0x04, 0x11
        /*000e*/ 	.short	(.L_3 - .L_2)
	.align		4
.L_2:
        /*0010*/ 	.word	index@(_Z9maxKernelPiS_i)
        /*0014*/ 	.word	0x00000000


	//----- nvinfo : EIATTR_MIN_STACK_SIZE
	.align		4
.L_3:
        /*0018*/ 	.byte	0x04, 0x12
        /*001a*/ 	.short	(.L_5 - .L_4)
	.align		4
.L_4:
        /*001c*/ 	.word	index@(_Z9maxKernelPiS_i)
        /*0020*/ 	.word	0x00000000
.L_5:


//--------------------- .nv.compat                --------------------------
	.section	.nv.compat,"",@"SHT_CUDA_COMPAT_INFO"
	.align	4
        /*0000*/ 	.byte	0x02, 0x09, 0x00, 0x00, 0x02, 0x02, 0x01, 0x00, 0x02, 0x05, 0x05, 0x00, 0x03, 0x07, 0x01, 0x01
        /*0010*/ 	.byte	0x02, 0x03, 0x00, 0x00, 0x02, 0x06, 0x01, 0x00, 0x04, 0x0b, 0x08, 0x00, 0x09, 0x00, 0x00, 0x00
        /*0020*/ 	.byte	0x00, 0x00, 0x00, 0x00


//--------------------- .nv.info._Z9maxKernelPiS_i --------------------------
	.section	.nv.info._Z9maxKernelPiS_i,"",@"SHT_CUDA_INFO"
	.sectionflags	@""
	.align	4


	//----- nvinfo : EIATTR_CUDA_API_VERSION
	.align		4
        /*0000*/ 	.byte	0x04, 0x37
        /*0002*/ 	.short	(.L_7 - .L_6)
.L_6:
        /*0004*/ 	.word	0x00000082


	//----- nvinfo : EIATTR_KPARAM_INFO
	.align		4
.L_7:
        /*0008*/ 	.byte	0x04, 0x17
        /*000a*/ 	.short	(.L_9 - .L_8)
.L_8:
        /*000c*/ 	.word	0x00000000
        /*0010*/ 	.short	0x0002
        /*0012*/ 	.short	0x0010
        /*0014*/ 	.byte	0x00, 0xf0, 0x11, 0x00


	//----- nvinfo : EIATTR_KPARAM_INFO
	.align		4
.L_9:
        /*0018*/ 	.byte	0x04, 0x17
        /*001a*/ 	.short	(.L_11 - .L_10)
.L_10:
        /*001c*/ 	.word	0x00000000
        /*0020*/ 	.short	0x0001
        /*0022*/ 	.short	0x0008
        /*0024*/ 	.byte	0x00, 0xf5, 0x21, 0x00


	//----- nvinfo : EIATTR_KPARAM_INFO
	.align		4
.L_11:
        /*0028*/ 	.byte	0x04, 0x17
        /*002a*/ 	.short	(.L_13 - .L_12)
.L_12:
        /*002c*/ 	.word	0x00000000
        /*0030*/ 	.short	0x0000
        /*0032*/ 	.short	0x0000
        /*0034*/ 	.byte	0x00, 0xf5, 0x21, 0x00


	//----- nvinfo : EIATTR_SPARSE_MMA_MASK
	.align		4
.L_13:
        /*0038*/ 	.byte	0x03, 0x50
        /*003a*/ 	.short	0x0000


	//----- nvinfo : EIATTR_MAXREG_COUNT
	.align		4
        /*003c*/ 	.byte	0x03, 0x1b
        /*003e*/ 	.short	0x00ff


	//----- nvinfo : EIATTR_NUM_BARRIERS
	.align		4
        /*0040*/ 	.byte	0x02, 0x4c
        /*0042*/ 	.byte	0x01
	.zero		1


	//----- nvinfo : EIATTR_MERCURY_ISA_VERSION
	.align		4
        /*0044*/ 	.byte	0x03, 0x5f
        /*0046*/ 	.short	0x0101


	//----- nvinfo : EIATTR_VRC_CTA_INIT_COUNT
	.align		4
        /*0048*/ 	.byte	0x02, 0x4a
	.zero		1
	.zero		1


	//----- nvinfo : EIATTR_EXIT_INSTR_OFFSETS
	.align		4
        /*004c*/ 	.byte	0x04, 0x1c
        /*004e*/ 	.short	(.L_15 - .L_14)


	//   ....[0]....
.L_14:
        /*0050*/ 	.word	0x00000440


	//   ....[1]....
        /*0054*/ 	.word	0x000004a0


	//----- nvinfo : EIATTR_CBANK_PARAM_SIZE
	.align		4
.L_15:
        /*0058*/ 	.byte	0x03, 0x19
        /*005a*/ 	.short	0x0014


	//----- nvinfo : EIATTR_PARAM_CBANK
	.align		4
        /*005c*/ 	.byte	0x04, 0x0a
        /*005e*/ 	.short	(.L_17 - .L_16)
	.align		4
.L_16:
        /*0060*/ 	.word	index@(.nv.constant0._Z9maxKernelPiS_i)
        /*0064*/ 	.short	0x0380
        /*0066*/ 	.short	0x0014


	//----- nvinfo : EIATTR_SW_WAR
	.align		4
.L_17:
        /*0068*/ 	.byte	0x04, 0x36
        /*006a*/ 	.short	(.L_19 - .L_18)
.L_18:
        /*006c*/ 	.word	0x00000008
.L_19:


//--------------------- .nv.callgraph             --------------------------
	.section	.nv.callgraph,"",@"SHT_CUDA_CALLGRAPH"
	.align	4
	.sectionentsize	8
	.align		4
        /*0000*/ 	.word	0x00000000
	.align		4
        /*0004*/ 	.word	0xffffffff
	.align		4
        /*0008*/ 	.word	0x00000000
	.align		4
        /*000c*/ 	.word	0xfffffffe
	.align		4
        /*0010*/ 	.word	0x00000000
	.align		4
        /*0014*/ 	.word	0xfffffffd
	.align		4
        /*0018*/ 	.word	0x00000000
	.align		4
        /*001c*/ 	.word	0xfffffffc


//--------------------- .text._Z9maxKernelPiS_i   --------------------------
	.section	.text._Z9maxKernelPiS_i,"ax",@progbits
	.align	128
        .global         _Z9maxKernelPiS_i
        .type           _Z9maxKernelPiS_i,@function
        .size           _Z9maxKernelPiS_i,(.L_x_1 - _Z9maxKernelPiS_i)
        .other          _Z9maxKernelPiS_i,@"STO_CUDA_ENTRY STV_DEFAULT"
_Z9maxKernelPiS_i:
.text._Z9maxKernelPiS_i:
[----:B------:R-:W-:Y:S01]  /*0000*/  LDC R1, c[0x0][0x37c] ;  /* 0x0000df00ff017b82 */ /* 0x000fe20000000800 */
[----:B------:R-:W0:Y:S01]  /*0010*/  S2R R0, SR_CTAID.X ;  /* 0x0000000000007919 */ /* 0x000e220000002500 */
[----:B------:R-:W0:Y:S01]  /*0020*/  LDCU UR4, c[0x0][0x360] ;  /* 0x00006c00ff0477ac */ /* 0x000e220008000800 */
[----:B------:R-:W0:Y:S01]  /*0030*/  S2R R3, SR_TID.X ;  /* 0x0000000000037919 */ /* 0x000e220000002100 */
[----:B------:R-:W1:Y:S01]  /*0040*/  LDCU UR5, c[0x0][0x390] ;  /* 0x00007200ff0577ac */ /* 0x000e620008000800 */
[----:B------:R-:W2:Y:S01]  /*0050*/  LDCU.64 UR6, c[0x0][0x358] ;  /* 0x00006b00ff0677ac */ /* 0x000ea20008000a00 */
[----:B0-----:R-:W-:-:S05]  /*0060*/  IMAD R7, R0, UR4, R3 ;  /* 0x0000000400077c24 */ /* 0x001fca000f8e0203 */
[----:B-1----:R-:W-:-:S13]  /*0070*/  ISETP.GE.AND P0, PT, R7, UR5, PT ;  /* 0x0000000507007c0c */ /* 0x002fda000bf06270 */
[----:B------:R-:W0:Y:S02]  /*0080*/  @!P0 LDC.64 R4, c[0x0][0x380] ;  /* 0x0000e000ff048b82 */ /* 0x000e240000000a00 */
[----:B0-----:R-:W-:-:S06]  /*0090*/  @!P0 IMAD.WIDE R4, R7, 0x4, R4 ;  /* 0x0000000407048825 */ /* 0x001fcc00078e0204 */
[----:B--2---:R-:W2:Y:S01]  /*00a0*/  @!P0 LDG.E R4, desc[UR6][R4.64] ;  /* 0x0000000604048981 */ /* 0x004ea2000c1e1900 */
[----:B------:R-:W0:Y:S01]  /*00b0*/  S2UR UR5, SR_CgaCtaId ;  /* 0x00000000000579c3 */ /* 0x000e220000008800 */
[----:B------:R-:W-:Y:S01]  /*00c0*/  UMOV UR4, 0x400 ;  /* 0x0000040000047882 */ /* 0x000fe20000000000 */
[----:B------:R-:W-:Y:S01]  /*00d0*/  IMAD.MOV.U32 R2, RZ, RZ, -0x31000000 ;  /* 0xcf000000ff027424 */ /* 0x000fe200078e00ff */
[C---:B------:R-:W-:Y:S02]  /*00e0*/  ISETP.GT.U32.AND P2, PT, R3.reuse, 0x7f, PT ;  /* 0x0000007f0300780c */ /* 0x040fe40003f44070 */
[----:B------:R-:W-:Y:S01]  /*00f0*/  ISETP.GT.U32.AND P1, PT, R3, 0x3f, PT ;  /* 0x0000003f0300780c */ /* 0x000fe20003f24070 */
[----:B0-----:R-:W-:-:S06]  /*0100*/  ULEA UR4, UR5, UR4, 0x18 ;  /* 0x0000000405047291 */ /* 0x001fcc000f8ec0ff */
[C---:B------:R-:W-:Y:S02]  /*0110*/  LEA R7, R3.reuse, UR4, 0x2 ;  /* 0x0000000403077c11 */ /* 0x040fe4000f8e10ff */
[----:B--2---:R-:W-:Y:S02]  /*0120*/  @!P0 I2FP.F32.S32 R2, R4 ;  /* 0x0000000400028245 */ /* 0x004fe40000201400 */
[----:B------:R-:W-:-:S03]  /*0130*/  ISETP.NE.OR P0, PT, R3, RZ, P0 ;  /* 0x000000ff0300720c */ /* 0x000fc60000705670 */
[----:B------:R-:W-:Y:S01]  /*0140*/  STS [R7], R2 ;  /* 0x0000000207007388 */ /* 0x000fe20000000800 */
[----:B------:R-:W-:Y:S06]  /*0150*/  BAR.SYNC.DEFER_BLOCKING 0x0 ;  /* 0x0000000000007b1d */ /* 0x000fec0000010000 */
[----:B------:R-:W-:Y:S04]  /*0160*/  @!P2 LDS R6, [R7] ;  /* 0x000000000706a984 */ /* 0x000fe80000000800 */
[----:B------:R-:W0:Y:S02]  /*0170*/  @!P2 LDS R5, [R7+0x200] ;  /* 0x000200000705a984 */ /* 0x000e240000000800 */
[----:B0-----:R-:W-:-:S05]  /*0180*/  @!P2 FMNMX R6, R6, R5, !PT ;  /* 0x000000050606a209 */ /* 0x001fca0007800000 */
[----:B------:R-:W-:Y:S01]  /*0190*/  @!P2 STS [R7], R6 ;  /* 0x000000060700a388 */ /* 0x000fe20000000800 */
[----:B------:R-:W-:Y:S01]  /*01a0*/  BAR.SYNC.DEFER_BLOCKING 0x0 ;  /* 0x0000000000007b1d */ /* 0x000fe20000010000 */
[----:B------:R-:W-:-:S05]  /*01b0*/  ISETP.GT.U32.AND P2, PT, R3, 0x1f, PT ;  /* 0x0000001f0300780c */ /* 0x000fca0003f44070 */
        /* <DEDUP_REMOVED lines=29> */
[----:B------:R-:W-:-:S05]  /*0390*/  ISETP.NE.AND P1, PT, R3, RZ, PT ;  /* 0x000000ff0300720c */ /* 0x000fca0003f25270 */
[----:B------:R-:W-:Y:S04]  /*03a0*/  @!P2 LDS R5, [R7] ;  /* 0x000000000705a984 */ /* 0x000fe80000000800 */
[----:B------:R-:W0:Y:S02]  /*03b0*/  @!P2 LDS R6, [R7+0x8] ;  /* 0x000008000706a984 */ /* 0x000e240000000800 */
[----:B0-----:R-:W-:-:S05]  /*03c0*/  @!P2 FMNMX R6, R5, R6, !PT ;  /* 0x000000060506a209 */ /* 0x001fca0007800000 */
[----:B------:R-:W-:Y:S01]  /*03d0*/  @!P2 STS [R7], R6 ;  /* 0x000000060700a388 */ /* 0x000fe20000000800 */
[----:B------:R-:W-:Y:S06]  /*03e0*/  BAR.SYNC.DEFER_BLOCKING 0x0 ;  /* 0x0000000000007b1d */ /* 0x000fec0000010000 */
[----:B------:R-:W-:Y:S04]  /*03f0*/  @!P1 LDS R4, [R7] ;  /* 0x0000000007049984 */ /* 0x000fe80000000800 */
[----:B------:R-:W0:Y:S02]  /*0400*/  @!P1 LDS R5, [UR4+0x4] ;  /* 0x00000404ff059984 */ /* 0x000e240008000800 */
[----:B0-----:R-:W-:-:S05]  /*0410*/  @!P1 FMNMX R4, R4, R5, !PT ;  /* 0x0000000504049209 */ /* 0x001fca0007800000 */
[----:B------:R0:W-:Y:S01]  /*0420*/  @!P1 STS [R7], R4 ;  /* 0x0000000407009388 */ /* 0x0001e20000000800 */
[----:B------:R-:W-:Y:S06]  /*0430*/  BAR.SYNC.DEFER_BLOCKING 0x0 ;  /* 0x0000000000007b1d */ /* 0x000fec0000010000 */
[----:B------:R-:W-:Y:S05]  /*0440*/  @P0 EXIT ;  /* 0x000000000000094d */ /* 0x000fea0003800000 */
[----:B0-----:R-:W0:Y:S01]  /*0450*/  LDS R4, [UR4] ;  /* 0x00000004ff047984 */ /* 0x001e220008000800 */
[----:B------:R-:W1:Y:S02]  /*0460*/  LDC.64 R2, c[0x0][0x388] ;  /* 0x0000e200ff027b82 */ /* 0x000e640000000a00 */
[----:B-1----:R-:W-:Y:S01]  /*0470*/  IMAD.WIDE.U32 R2, R0, 0x4, R2 ;  /* 0x0000000400027825 */ /* 0x002fe200078e0002 */
[----:B0-----:R-:W0:Y:S04]  /*0480*/  F2I.TRUNC.NTZ R5, R4 ;  /* 0x0000000400057305 */ /* 0x001e28000020f100 */
[----:B0-----:R-:W-:Y:S01]  /*0490*/  STG.E desc[UR6][R2.64], R5 ;  /* 0x0000000502007986 */ /* 0x001fe2000c101906 */
[----:B------:R-:W-:Y:S05]  /*04a0*/  EXIT ;  /* 0x000000000000794d */ /* 0x000fea0003800000 */
.L_x_0:
[----:B------:R-:W-:-:S00]  /*04b0*/  BRA `(.L_x_0) ;  /* 0xfffffffc00fc7947 */ /* 0x000fc0000383ffff */
[----:B------:R-:W-:-:S00]  /*04c0*/  NOP ;  /* 0x0000000000007918 */ /* 0x000fc00000000000 */
        /* <DEDUP_REMOVED lines=11> */
.L_x_1:


//--------------------- .nv.shared._Z9maxKernelPiS_i --------------------------
	.section	.nv.shared._Z9maxKernelPiS_i,"aw",@nobits
	.sectionflags	@""
	.align	16
	.zero		1024


//--------------------- .nv.shared.reserved.0     --------------------------
	.section	.nv.shared.reserved.0,"aw",@nobits
	.weak		__nv_reservedSMEM_offset_0_alias
	.size		__nv_reservedSMEM_offset_0_alias, 0, 64
	.other		__nv_reservedSMEM_offset_0_alias,@"STO_CUDA_RESERVED_SHARED STV_DEFAULT"
__nv_reservedSMEM_offset_0_alias:
	.zero		0
	.zero		64


//--------------------- .nv.constant0._Z9maxKernelPiS_i --------------------------
	.section	.nv.constant0._Z9maxKernelPiS_i,"a",@progbits
	.sectionflags	@""
	.align	4
.nv.constant0._Z9maxKernelPiS_i:
	.zero		916


//--------------------- SYMBOLS --------------------------

	.type		.nv.reservedSmem.offset0,@object
	.size		.nv.reservedSmem.offset0,0x4
	.type		.nv.reservedSmem.cap,@object
	.size		.nv.reservedSmem.cap,0x4
